	.headerflags	@"EF_CUDA_TEXMODE_UNIFIED EF_CUDA_64BIT_ADDRESS EF_CUDA_ACCELERATORS EF_CUDA_SM90 EF_CUDA_VIRTUAL_SM(EF_CUDA_SM90)"
	.elftype	@"ET_EXEC"


//--------------------- .nv.info                  --------------------------
	.section	.nv.info,"",@"SHT_CUDA_INFO"
	.align	4


	//----- nvinfo : EIATTR_REGCOUNT
	.align		4
        /*0000*/ 	.byte	0x04, 0x2f
        /*0002*/ 	.short	(.L_3 - .L_2)
	.align		4
.L_2:
        /*0004*/ 	.word	index@(triton_poi_fused__native_batch_norm_legit_no_training_convolution_relu_9)
        /*0008*/ 	.word	0x00000016


	//----- nvinfo : EIATTR_MIN_STACK_SIZE
	.align		4
.L_3:
        /*000c*/ 	.byte	0x04, 0x12
        /*000e*/ 	.short	(.L_5 - .L_4)
	.align		4
.L_4:
        /*0010*/ 	.word	index@(triton_poi_fused__native_batch_norm_legit_no_training_convolution_relu_9)
        /*0014*/ 	.word	0x00000000


	//----- nvinfo : EIATTR_FRAME_SIZE
	.align		4
.L_5:
        /*0018*/ 	.byte	0x04, 0x11
        /*001a*/ 	.short	(.L_7 - .L_6)
	.align		4
.L_6:
        /*001c*/ 	.word	index@(triton_poi_fused__native_batch_norm_legit_no_training_convolution_relu_9)
        /*0020*/ 	.word	0x00000000


	//----- nvinfo : EIATTR_MIN_STACK_SIZE
	.align		4
.L_7:
        /*0024*/ 	.byte	0x04, 0x12
        /*0026*/ 	.short	(.L_9 - .L_8)
	.align		4
.L_8:
        /*0028*/ 	.word	index@(triton_poi_fused__native_batch_norm_legit_no_training_convolution_relu_9)
        /*002c*/ 	.word	0x00000000
.L_9:


//--------------------- .nv.info.triton_poi_fused__native_batch_norm_legit_no_training_convolution_relu_9 --------------------------
	.section	.nv.info.triton_poi_fused__native_batch_norm_legit_no_training_convolution_relu_9,"",@"SHT_CUDA_INFO"
	.sectionflags	@""
	.align	4


	//----- nvinfo : EIATTR_CUDA_API_VERSION
	.align		4
        /*0000*/ 	.byte	0x04, 0x37
        /*0002*/ 	.short	(.L_11 - .L_10)
.L_10:
        /*0004*/ 	.word	0x0000007c


	//----- nvinfo : EIATTR_KPARAM_INFO
	.align		4
.L_11:
        /*0008*/ 	.byte	0x04, 0x17
        /*000a*/ 	.short	(.L_13 - .L_12)
.L_12:
        /*000c*/ 	.word	0x00000000
        /*0010*/ 	.short	0x0007
        /*0012*/ 	.short	0x0038
        /*0014*/ 	.byte	0x00, 0xf0, 0x11, 0x00


	//----- nvinfo : EIATTR_KPARAM_INFO
	.align		4
.L_13:
        /*0018*/ 	.byte	0x04, 0x17
        /*001a*/ 	.short	(.L_15 - .L_14)
.L_14:
        /*001c*/ 	.word	0x00000000
        /*0020*/ 	.short	0x0006
        /*0022*/ 	.short	0x0030
        /*0024*/ 	.byte	0x00, 0xf4, 0x21, 0x00


	//----- nvinfo : EIATTR_KPARAM_INFO
	.align		4
.L_15:
        /*0028*/ 	.byte	0x04, 0x17
        /*002a*/ 	.short	(.L_17 - .L_16)
.L_16:
        /*002c*/ 	.word	0x00000000
        /*0030*/ 	.short	0x0005
        /*0032*/ 	.short	0x0028
        /*0034*/ 	.byte	0x00, 0xf4, 0x21, 0x00


	//----- nvinfo : EIATTR_KPARAM_INFO
	.align		4
.L_17:
        /*0038*/ 	.byte	0x04, 0x17
        /*003a*/ 	.short	(.L_19 - .L_18)
.L_18:
        /*003c*/ 	.word	0x00000000
        /*0040*/ 	.short	0x0004
        /*0042*/ 	.short	0x0020
        /*0044*/ 	.byte	0x00, 0xf4, 0x21, 0x00


	//----- nvinfo : EIATTR_KPARAM_INFO
	.align		4
.L_19:
        /*0048*/ 	.byte	0x04, 0x17
        /*004a*/ 	.short	(.L_21 - .L_20)
.L_20:
        /*004c*/ 	.word	0x00000000
        /*0050*/ 	.short	0x0003
        /*0052*/ 	.short	0x0018
        /*0054*/ 	.byte	0x00, 0xf4, 0x21, 0x00


	//----- nvinfo : EIATTR_KPARAM_INFO
	.align		4
.L_21:
        /*0058*/ 	.byte	0x04, 0x17
        /*005a*/ 	.short	(.L_23 - .L_22)
.L_22:
        /*005c*/ 	.word	0x00000000
        /*0060*/ 	.short	0x0002
        /*0062*/ 	.short	0x0010
        /*0064*/ 	.byte	0x00, 0xf4, 0x21, 0x00


	//----- nvinfo : EIATTR_KPARAM_INFO
	.align		4
.L_23:
        /*0068*/ 	.byte	0x04, 0x17
        /*006a*/ 	.short	(.L_25 - .L_24)
.L_24:
        /*006c*/ 	.word	0x00000000
        /*0070*/ 	.short	0x0001
        /*0072*/ 	.short	0x0008
        /*0074*/ 	.byte	0x00, 0xf4, 0x21, 0x00


	//----- nvinfo : EIATTR_KPARAM_INFO
	.align		4
.L_25:
        /*0078*/ 	.byte	0x04, 0x17
        /*007a*/ 	.short	(.L_27 - .L_26)
.L_26:
        /*007c*/ 	.word	0x00000000
        /*0080*/ 	.short	0x0000
        /*0082*/ 	.short	0x0000
        /*0084*/ 	.byte	0x00, 0xf4, 0x21, 0x00


	//----- nvinfo : EIATTR_SPARSE_MMA_MASK
	.align		4
.L_27:
        /*0088*/ 	.byte	0x03, 0x50
        /*008a*/ 	.short	0x0000


	//----- nvinfo : EIATTR_MAXREG_COUNT
	.align		4
        /*008c*/ 	.byte	0x03, 0x1b
        /*008e*/ 	.short	0x00ff


	//----- nvinfo : EIATTR_EXIT_INSTR_OFFSETS
	.align		4
        /*0090*/ 	.byte	0x04, 0x1c
        /*0092*/ 	.short	(.L_29 - .L_28)


	//   ....[0]....
.L_28:
        /*0094*/ 	.word	0x00000430


	//----- nvinfo : EIATTR_REQNTID
	.align		4
.L_29:
        /*0098*/ 	.byte	0x04, 0x10
        /*009a*/ 	.short	(.L_31 - .L_30)
.L_30:
        /*009c*/ 	.word	0x00000080
        /*00a0*/ 	.word	0x00000001
        /*00a4*/ 	.word	0x00000001


	//----- nvinfo : EIATTR_CBANK_PARAM_SIZE
	.align		4
.L_31:
        /*00a8*/ 	.byte	0x03, 0x19
        /*00aa*/ 	.short	0x003c


	//----- nvinfo : EIATTR_PARAM_CBANK
	.align		4
        /*00ac*/ 	.byte	0x04, 0x0a
        /*00ae*/ 	.short	(.L_33 - .L_32)
	.align		4
.L_32:
        /*00b0*/ 	.word	index@(.nv.constant0.triton_poi_fused__native_batch_norm_legit_no_training_convolution_relu_9)
        /*00b4*/ 	.short	0x0210
        /*00b6*/ 	.short	0x003c


	//----- nvinfo : EIATTR_SW_WAR
	.align		4
.L_33:
        /*00b8*/ 	.byte	0x04, 0x36
        /*00ba*/ 	.short	(.L_35 - .L_34)
.L_34:
        /*00bc*/ 	.word	0x00000008
.L_35:


//--------------------- .nv.callgraph             --------------------------
	.section	.nv.callgraph,"",@"SHT_CUDA_CALLGRAPH"
	.align	4
	.sectionentsize	8
	.align		4
        /*0000*/ 	.word	0x00000000
	.align		4
        /*0004*/ 	.word	0xffffffff
	.align		4
        /*0008*/ 	.word	0x00000000
	.align		4
        /*000c*/ 	.word	0xfffffffe
	.align		4
        /*0010*/ 	.word	0x00000000
	.align		4
        /*0014*/ 	.word	0xfffffffd
	.align		4
        /*0018*/ 	.word	0x00000000
	.align		4
        /*001c*/ 	.word	0xfffffffc


//--------------------- .nv.constant4             --------------------------
	.section	.nv.constant4,"a",@progbits
	.align	8
	.align		8
.nv.constant4:
        /*0000*/ 	.dword	_$_str
	.align		8
        /*0008*/ 	.dword	_$_str_$_2


//--------------------- .text.triton_poi_fused__native_batch_norm_legit_no_training_convolution_relu_9 --------------------------
	.section	.text.triton_poi_fused__native_batch_norm_legit_no_training_convolution_relu_9,"ax",@progbits
	.align	128
        .global         triton_poi_fused__native_batch_norm_legit_no_training_convolution_relu_9
        .type           triton_poi_fused__native_batch_norm_legit_no_training_convolution_relu_9,@function
        .size           triton_poi_fused__native_batch_norm_legit_no_training_convolution_relu_9,(.L_x_1 - triton_poi_fused__native_batch_norm_legit_no_training_convolution_relu_9)
        .other          triton_poi_fused__native_batch_norm_legit_no_training_convolution_relu_9,@"STO_CUDA_ENTRY STV_DEFAULT"
triton_poi_fused__native_batch_norm_legit_no_training_convolution_relu_9:
.text.triton_poi_fused__native_batch_norm_legit_no_training_convolution_relu_9:
[----:B------:R-:W-:Y:S01]  /*0000*/  LDC R1, c[0x0][0x28] ;  /* 0x00000a00ff017b82 */ /* 0x000fe20000000800 */
[----:B------:R-:W1:Y:S07]  /*0010*/  S2R R0, SR_TID.X ;  /* 0x0000000000007919 */ /* 0x000e6e0000002100 */
[----:B------:R-:W2:Y:S01]  /*0020*/  LDC.64 R6, c[0x0][0x228] ;  /* 0x00008a00ff067b82 */ /* 0x000ea20000000a00 */
[----:B------:R-:W-:Y:S01]  /*0030*/  ULDC.64 UR4, c[0x0][0x208] ;  /* 0x0000820000047ab9 */ /* 0x000fe20000000a00 */
[----:B------:R-:W3:Y:S06]  /*0040*/  S2R R5, SR_CTAID.X ;  /* 0x0000000000057919 */ /* 0x000eec0000002500 */
[----:B------:R-:W4:Y:S08]  /*0050*/  LDC.64 R12, c[0x0][0x218] ;  /* 0x00008600ff0c7b82 */ /* 0x000f300000000a00 */
[----:B------:R-:W5:Y:S08]  /*0060*/  LDC.64 R14, c[0x0][0x220] ;  /* 0x00008800ff0e7b82 */ /* 0x000f700000000a00 */
[----:B------:R-:W5:Y:S01]  /*0070*/  LDC.64 R10, c[0x0][0x238] ;  /* 0x00008e00ff0a7b82 */ /* 0x000f620000000a00 */
[----:B-1----:R-:W-:-:S07]  /*0080*/  SHF.L.U32 R0, R0, 0x1, RZ ;  /* 0x0000000100007819 */ /* 0x002fce00000006ff */
[----:B------:R-:W1:Y:S01]  /*0090*/  LDC.64 R16, c[0x0][0x230] ;  /* 0x00008c00ff107b82 */ /* 0x000e620000000a00 */
[----:B---3--:R-:W-:Y:S02]  /*00a0*/  SHF.R.S32.HI R3, RZ, 0x17, R5 ;  /* 0x00000017ff037819 */ /* 0x008fe40000011405 */
[----:B------:R-:W-:Y:S02]  /*00b0*/  LOP3.LUT R0, R0, 0xfe, RZ, 0xc0, !PT ;  /* 0x000000fe00007812 */ /* 0x000fe400078ec0ff */
[----:B------:R-:W-:Y:S02]  /*00c0*/  SGXT R3, R3, 0x1 ;  /* 0x000000010303781a */ /* 0x000fe40000000200 */
[----:B------:R-:W-:-:S04]  /*00d0*/  LEA R0, R5, R0, 0x8 ;  /* 0x0000000005007211 */ /* 0x000fc800078e40ff */
[----:B------:R-:W-:-:S04]  /*00e0*/  LEA.HI R3, R3, R0, RZ, 0x6 ;  /* 0x0000000003037211 */ /* 0x000fc800078f30ff */
[----:B------:R-:W-:-:S04]  /*00f0*/  LOP3.LUT R3, R3, 0xffffffc0, RZ, 0xc0, !PT ;  /* 0xffffffc003037812 */ /* 0x000fc800078ec0ff */
[----:B------:R-:W-:Y:S02]  /*0100*/  IADD3 R8, R0, -R3, RZ ;  /* 0x8000000300087210 */ /* 0x000fe40007ffe0ff */
[----:B------:R-:W3:Y:S03]  /*0110*/  LDC.64 R2, c[0x0][0x210] ;  /* 0x00008400ff027b82 */ /* 0x000ee60000000a00 */
[----:B--2---:R-:W-:-:S06]  /*0120*/  IMAD.WIDE R6, R8, 0x4, R6 ;  /* 0x0000000408067825 */ /* 0x004fcc00078e0206 */
[----:B------:R-:W2:Y:S01]  /*0130*/  LDG.E.EL.64 R6, desc[UR4][R6.64] ;  /* 0x0000000406067981 */ /* 0x000ea2000c2e1b00 */
[----:B----4-:R-:W-:-:S04]  /*0140*/  IMAD.WIDE R12, R8, 0x4, R12 ;  /* 0x00000004080c7825 */ /* 0x010fc800078e020c */
[C---:B-----5:R-:W-:Y:S02]  /*0150*/  IMAD.WIDE R14, R8.reuse, 0x4, R14 ;  /* 0x00000004080e7825 */ /* 0x060fe400078e020e */
[----:B------:R-:W4:Y:S02]  /*0160*/  LDG.E.EL.64 R12, desc[UR4][R12.64] ;  /* 0x000000040c0c7981 */ /* 0x000f24000c2e1b00 */
[----:B0-----:R-:W-:Y:S02]  /*0170*/  IMAD.WIDE R10, R8, 0x4, R10 ;  /* 0x00000004080a7825 */ /* 0x001fe400078e020a */
[----:B------:R-:W5:Y:S02]  /*0180*/  LDG.E.EL.64 R14, desc[UR4][R14.64] ;  /* 0x000000040e0e7981 */ /* 0x000f64000c2e1b00 */
[----:B---3--:R-:W-:Y:S02]  /*0190*/  IMAD.WIDE R2, R0, 0x4, R2 ;  /* 0x0000000400027825 */ /* 0x008fe400078e0202 */
[----:B------:R-:W3:Y:S04]  /*01a0*/  LDG.E.EL.64 R10, desc[UR4][R10.64] ;  /* 0x000000040a0a7981 */ /* 0x000ee8000c2e1b00 */
[----:B------:R-:W4:Y:S01]  /*01b0*/  LDG.E.64 R4, desc[UR4][R2.64] ;  /* 0x0000000402047981 */ /* 0x000f22000c1e1b00 */
[----:B-1----:R-:W-:-:S05]  /*01c0*/  IMAD.WIDE R16, R8, 0x4, R16 ;  /* 0x0000000408107825 */ /* 0x002fca00078e0210 */
[----:B------:R0:W3:Y:S02]  /*01d0*/  LDG.E.EL.64 R8, desc[UR4][R16.64] ;  /* 0x0000000410087981 */ /* 0x0000e4000c2e1b00 */
[----:B0-----:R-:W-:Y:S01]  /*01e0*/  HFMA2.MMA R16, -RZ, RZ, 1.625, 0 ;  /* 0x3e800000ff107435 */ /* 0x001fe200000001ff */
[----:B--2---:R-:W-:Y:S01]  /*01f0*/  FADD R6, R6, 0.0010000000474974513054 ;  /* 0x3a83126f06067421 */ /* 0x004fe20000000000 */
[----:B------:R-:W-:-:S03]  /*0200*/  FADD R7, R7, 0.0010000000474974513054 ;  /* 0x3a83126f07077421 */ /* 0x000fc60000000000 */
[----:B------:R-:W0:Y:S08]  /*0210*/  MUFU.SQRT R18, R6 ;  /* 0x0000000600127308 */ /* 0x000e300000002000 */
[----:B------:R1:W2:Y:S01]  /*0220*/  MUFU.SQRT R19, R7 ;  /* 0x0000000700137308 */ /* 0x0002a20000002000 */
[C---:B0-----:R-:W-:Y:S02]  /*0230*/  FSETP.GT.AND P0, PT, R18.reuse, 8.50705917302346158658e+37, PT ;  /* 0x7e8000001200780b */ /* 0x041fe40003f04000 */
[----:B------:R-:W-:Y:S01]  /*0240*/  FSETP.GEU.AND P2, PT, R18, 1.175494350822287508e-38, PT ;  /* 0x008000001200780b */ /* 0x000fe20003f4e000 */
[----:B-1----:R-:W0:Y:S01]  /*0250*/  LDC.64 R6, c[0x0][0x240] ;  /* 0x00009000ff067b82 */ /* 0x002e220000000a00 */
[----:B--2---:R-:W-:-:S02]  /*0260*/  FSETP.GT.AND P1, PT, R19, 8.50705917302346158658e+37, PT ;  /* 0x7e8000001300780b */ /* 0x004fc40003f24000 */
[----:B------:R-:W-:-:S07]  /*0270*/  FSETP.GEU.AND P3, PT, R19, 1.175494350822287508e-38, PT ;  /* 0x008000001300780b */ /* 0x000fce0003f6e000 */
[----:B------:R-:W-:-:S04]  /*0280*/  @P0 FMUL R18, R18, 0.25 ;  /* 0x3e80000012120820 */ /* 0x000fc80000400000 */
[----:B------:R-:W-:Y:S01]  /*0290*/  @!P2 FMUL R18, R18, 16777216 ;  /* 0x4b8000001212a820 */ /* 0x000fe20000400000 */
[----:B------:R-:W-:-:S04]  /*02a0*/  @P1 FMUL R19, R19, 0.25 ;  /* 0x3e80000013131820 */ /* 0x000fc80000400000 */
[----:B------:R-:W-:Y:S01]  /*02b0*/  @!P3 FMUL R19, R19, 16777216 ;  /* 0x4b8000001313b820 */ /* 0x000fe20000400000 */
[----:B------:R-:W1:Y:S01]  /*02c0*/  MUFU.RCP R18, R18 ;  /* 0x0000001200127308 */ /* 0x000e620000001000 */
[----:B------:R-:W-:-:S07]  /*02d0*/  FSEL R17, R16, 1, P0 ;  /* 0x3f80000010117808 */ /* 0x000fce0000000000 */
[----:B------:R-:W2:Y:S01]  /*02e0*/  MUFU.RCP R19, R19 ;  /* 0x0000001300137308 */ /* 0x000ea20000001000 */
[----:B------:R-:W-:Y:S01]  /*02f0*/  FSEL R16, R16, 1, P1 ;  /* 0x3f80000010107808 */ /* 0x000fe20000800000 */
[----:B------:R-:W-:Y:S01]  /*0300*/  @!P2 FMUL R17, R17, 16777216 ;  /* 0x4b8000001111a820 */ /* 0x000fe20000400000 */
[----:B----4-:R-:W-:Y:S01]  /*0310*/  FADD R4, R4, R12 ;  /* 0x0000000c04047221 */ /* 0x010fe20000000000 */
[----:B------:R-:W-:Y:S02]  /*0320*/  FADD R5, R5, R13 ;  /* 0x0000000d05057221 */ /* 0x000fe40000000000 */
[----:B------:R-:W-:Y:S01]  /*0330*/  @!P3 FMUL R16, R16, 16777216 ;  /* 0x4b8000001010b820 */ /* 0x000fe20000400000 */
[----:B-1----:R-:W-:Y:S01]  /*0340*/  FMUL R17, R18, R17 ;  /* 0x0000001112117220 */ /* 0x002fe20000400000 */
[----:B-----5:R-:W-:Y:S01]  /*0350*/  FADD R14, -R14, R4 ;  /* 0x000000040e0e7221 */ /* 0x020fe20000000100 */
[----:B------:R-:W-:Y:S01]  /*0360*/  FADD R15, -R15, R5 ;  /* 0x000000050f0f7221 */ /* 0x000fe20000000100 */
[----:B--2---:R-:W-:-:S02]  /*0370*/  FMUL R16, R19, R16 ;  /* 0x0000001013107220 */ /* 0x004fc40000400000 */
[----:B------:R-:W-:Y:S02]  /*0380*/  FMUL R17, R14, R17 ;  /* 0x000000110e117220 */ /* 0x000fe40000400000 */
[----:B------:R-:W-:Y:S02]  /*0390*/  FMUL R16, R15, R16 ;  /* 0x000000100f107220 */ /* 0x000fe40000400000 */
[----:B---3--:R-:W-:Y:S02]  /*03a0*/  FFMA R8, R8, R17, R10 ;  /* 0x0000001108087223 */ /* 0x008fe4000000000a */
[----:B------:R-:W-:-:S03]  /*03b0*/  FFMA R9, R9, R16, R11 ;  /* 0x0000001009097223 */ /* 0x000fc6000000000b */
[----:B------:R-:W-:Y:S02]  /*03c0*/  FSETP.GEU.AND P0, PT, R8, RZ, PT ;  /* 0x000000ff0800720b */ /* 0x000fe40003f0e000 */
[C---:B------:R-:W-:Y:S01]  /*03d0*/  FSETP.GEU.AND P1, PT, R9.reuse, RZ, PT ;  /* 0x000000ff0900720b */ /* 0x040fe20003f2e000 */
[----:B0-----:R-:W-:Y:S01]  /*03e0*/  IMAD.WIDE R6, R0, 0x4, R6 ;  /* 0x0000000400067825 */ /* 0x001fe200078e0206 */
[----:B------:R-:W-:Y:S02]  /*03f0*/  FSEL R8, R8, RZ, P0 ;  /* 0x000000ff08087208 */ /* 0x000fe40000000000 */
[----:B------:R-:W-:Y:S01]  /*0400*/  FSEL R9, R9, RZ, P1 ;  /* 0x000000ff09097208 */ /* 0x000fe20000800000 */
[----:B------:R-:W-:Y:S04]  /*0410*/  STG.E.64 desc[UR4][R2.64], R4 ;  /* 0x0000000402007986 */ /* 0x000fe8000c101b04 */
[----:B------:R-:W-:Y:S01]  /*0420*/  STG.E.64 desc[UR4][R6.64], R8 ;  /* 0x0000000806007986 */ /* 0x000fe2000c101b04 */
[----:B------:R-:W-:Y:S05]  /*0430*/  EXIT ;  /* 0x000000000000794d */ /* 0x000fea0003800000 */
.L_x_0:
[----:B------:R-:W-:-:S00]  /*0440*/  BRA `(.L_x_0) ;  /* 0xfffffffc00fc7947 */ /* 0x000fc0000383ffff */
[----:B------:R-:W-:-:S00]  /*0450*/  NOP ;  /* 0x0000000000007918 */ /* 0x000fc00000000000 */
        /* <DEDUP_REMOVED lines=10> */
.L_x_1:


//--------------------- .nv.global.init           --------------------------
	.section	.nv.global.init,"aw",@progbits
.nv.global.init:
	.type		_$_str,@object
	.size		_$_str,(_$_str_$_2 - _$_str)
_$_str:
        /*0000*/ 	.byte	0x5f, 0x5f, 0x43, 0x55, 0x44, 0x41, 0x5f, 0x46, 0x54, 0x5a, 0x00
	.type		_$_str_$_2,@object
	.size		_$_str_$_2,(.L_1 - _$_str_$_2)
_$_str_$_2:
        /*000b*/ 	.byte	0x5f, 0x5f, 0x43, 0x55, 0x44, 0x41, 0x5f, 0x50, 0x52, 0x45, 0x43, 0x5f, 0x53, 0x51, 0x52, 0x54
        /*001b*/ 	.byte	0x00
.L_1:


//--------------------- .nv.constant0.triton_poi_fused__native_batch_norm_legit_no_training_convolution_relu_9 --------------------------
	.section	.nv.constant0.triton_poi_fused__native_batch_norm_legit_no_training_convolution_relu_9,"a",@progbits
	.sectionflags	@""
	.align	4
.nv.constant0.triton_poi_fused__native_batch_norm_legit_no_training_convolution_relu_9:
	.zero		588
